//
// Generated by NVIDIA NVVM Compiler
//
// Compiler Build ID: CL-36424714
// Cuda compilation tools, release 13.0, V13.0.88
// Based on NVVM 20.0.0
//

.version 9.0
.target sm_100
.address_size 64

	// .globl	matrix_mul_bug

.visible .entry matrix_mul_bug(
	.param .u64 .ptr .align 1 matrix_mul_bug_param_0,
	.param .u64 .ptr .align 1 matrix_mul_bug_param_1,
	.param .u64 .ptr .align 1 matrix_mul_bug_param_2,
	.param .u32 matrix_mul_bug_param_3
)
{
	.reg .pred 	%p<13>;
	.reg .b32 	%r<44>;
	.reg .b32 	%f<67>;
	.reg .b64 	%rd<67>;

	ld.param.u64 	%rd13, [matrix_mul_bug_param_0];
	ld.param.u64 	%rd14, [matrix_mul_bug_param_1];
	ld.param.u64 	%rd15, [matrix_mul_bug_param_2];
	ld.param.u32 	%r17, [matrix_mul_bug_param_3];
	cvta.to.global.u64 	%rd1, %rd14;
	cvta.to.global.u64 	%rd2, %rd13;
	cvta.to.global.u64 	%rd3, %rd15;
	mov.u32 	%r18, %ctaid.y;
	mov.u32 	%r19, %ntid.y;
	mov.u32 	%r20, %tid.y;
	mad.lo.s32 	%r1, %r18, %r19, %r20;
	mov.u32 	%r21, %ctaid.x;
	mov.u32 	%r22, %ntid.x;
	mov.u32 	%r23, %tid.x;
	mad.lo.s32 	%r2, %r21, %r22, %r23;
	max.s32 	%r24, %r1, %r2;
	setp.ge.s32 	%p1, %r24, %r17;
	@%p1 bra 	$L__BB0_15;
	mul.lo.s32 	%r3, %r17, %r1;
	and.b32  	%r4, %r17, 7;
	setp.lt.u32 	%p2, %r17, 8;
	mov.f32 	%f66, 0f00000000;
	mov.b32 	%r42, 0;
	@%p2 bra 	$L__BB0_4;
	and.b32  	%r26, %r17, 2147483640;
	neg.s32 	%r40, %r26;
	mul.wide.s32 	%rd16, %r17, 8;
	add.s64 	%rd4, %rd1, %rd16;
	mul.wide.s32 	%rd17, %r17, 12;
	add.s64 	%rd5, %rd1, %rd17;
	mul.wide.s32 	%rd18, %r17, 16;
	add.s64 	%rd6, %rd1, %rd18;
	mul.wide.s32 	%rd19, %r17, 20;
	add.s64 	%rd7, %rd1, %rd19;
	mul.wide.s32 	%rd20, %r17, 24;
	add.s64 	%rd8, %rd1, %rd20;
	mul.wide.s32 	%rd21, %r17, 28;
	add.s64 	%rd9, %rd1, %rd21;
	mul.wide.u32 	%rd22, %r3, 4;
	add.s64 	%rd23, %rd22, %rd2;
	add.s64 	%rd66, %rd23, 16;
	mov.f32 	%f66, 0f00000000;
	mov.u32 	%r39, %r2;
$L__BB0_3:
	.pragma "nounroll";
	and.b32  	%r42, %r17, 2147483640;
	mul.wide.s32 	%rd24, %r39, 4;
	mul.wide.s32 	%rd25, %r17, 4;
	add.s64 	%rd26, %rd1, %rd24;
	add.s64 	%rd27, %rd26, %rd25;
	add.s64 	%rd28, %rd4, %rd24;
	add.s64 	%rd29, %rd5, %rd24;
	add.s64 	%rd30, %rd6, %rd24;
	add.s64 	%rd31, %rd7, %rd24;
	add.s64 	%rd32, %rd8, %rd24;
	add.s64 	%rd33, %rd9, %rd24;
	ld.global.f32 	%f16, [%rd66+-16];
	ld.global.f32 	%f17, [%rd26];
	fma.rn.f32 	%f18, %f16, %f17, %f66;
	ld.global.f32 	%f19, [%rd66+-12];
	ld.global.f32 	%f20, [%rd27];
	fma.rn.f32 	%f21, %f19, %f20, %f18;
	ld.global.f32 	%f22, [%rd66+-8];
	ld.global.f32 	%f23, [%rd28];
	fma.rn.f32 	%f24, %f22, %f23, %f21;
	ld.global.f32 	%f25, [%rd66+-4];
	ld.global.f32 	%f26, [%rd29];
	fma.rn.f32 	%f27, %f25, %f26, %f24;
	ld.global.f32 	%f28, [%rd66];
	ld.global.f32 	%f29, [%rd30];
	fma.rn.f32 	%f30, %f28, %f29, %f27;
	ld.global.f32 	%f31, [%rd66+4];
	ld.global.f32 	%f32, [%rd31];
	fma.rn.f32 	%f33, %f31, %f32, %f30;
	ld.global.f32 	%f34, [%rd66+8];
	ld.global.f32 	%f35, [%rd32];
	fma.rn.f32 	%f36, %f34, %f35, %f33;
	ld.global.f32 	%f37, [%rd66+12];
	ld.global.f32 	%f38, [%rd33];
	fma.rn.f32 	%f66, %f37, %f38, %f36;
	add.s32 	%r40, %r40, 8;
	shl.b32 	%r27, %r17, 3;
	add.s32 	%r39, %r39, %r27;
	add.s64 	%rd66, %rd66, 32;
	setp.ne.s32 	%p3, %r40, 0;
	@%p3 bra 	$L__BB0_3;
$L__BB0_4:
	setp.eq.s32 	%p4, %r4, 0;
	@%p4 bra 	$L__BB0_12;
	and.b32  	%r12, %r17, 3;
	setp.lt.u32 	%p5, %r4, 4;
	@%p5 bra 	$L__BB0_7;
	add.s32 	%r28, %r42, %r3;
	mul.wide.u32 	%rd34, %r28, 4;
	add.s64 	%rd35, %rd2, %rd34;
	ld.global.f32 	%f40, [%rd35];
	mad.lo.s32 	%r29, %r42, %r17, %r2;
	mul.wide.s32 	%rd36, %r29, 4;
	add.s64 	%rd37, %rd1, %rd36;
	ld.global.f32 	%f41, [%rd37];
	fma.rn.f32 	%f42, %f40, %f41, %f66;
	cvt.u64.u32 	%rd38, %r3;
	cvt.u64.u32 	%rd39, %r42;
	add.s64 	%rd40, %rd39, %rd38;
	shl.b64 	%rd41, %rd40, 2;
	add.s64 	%rd42, %rd2, %rd41;
	ld.global.f32 	%f43, [%rd42+4];
	mul.wide.s32 	%rd43, %r17, 4;
	add.s64 	%rd44, %rd37, %rd43;
	ld.global.f32 	%f44, [%rd44];
	fma.rn.f32 	%f45, %f43, %f44, %f42;
	ld.global.f32 	%f46, [%rd42+8];
	add.s64 	%rd45, %rd44, %rd43;
	ld.global.f32 	%f47, [%rd45];
	fma.rn.f32 	%f48, %f46, %f47, %f45;
	ld.global.f32 	%f49, [%rd42+12];
	add.s64 	%rd46, %rd45, %rd43;
	ld.global.f32 	%f50, [%rd46];
	fma.rn.f32 	%f66, %f49, %f50, %f48;
	add.s32 	%r42, %r42, 4;
$L__BB0_7:
	setp.eq.s32 	%p6, %r12, 0;
	@%p6 bra 	$L__BB0_12;
	setp.eq.s32 	%p7, %r12, 1;
	@%p7 bra 	$L__BB0_10;
	add.s32 	%r30, %r42, %r3;
	mul.wide.u32 	%rd47, %r30, 4;
	add.s64 	%rd48, %rd2, %rd47;
	ld.global.f32 	%f52, [%rd48];
	mad.lo.s32 	%r31, %r42, %r17, %r2;
	mul.wide.s32 	%rd49, %r31, 4;
	add.s64 	%rd50, %rd1, %rd49;
	ld.global.f32 	%f53, [%rd50];
	fma.rn.f32 	%f54, %f52, %f53, %f66;
	cvt.u64.u32 	%rd51, %r3;
	cvt.u64.u32 	%rd52, %r42;
	add.s64 	%rd53, %rd52, %rd51;
	shl.b64 	%rd54, %rd53, 2;
	add.s64 	%rd55, %rd2, %rd54;
	ld.global.f32 	%f55, [%rd55+4];
	mul.wide.s32 	%rd56, %r17, 4;
	add.s64 	%rd57, %rd50, %rd56;
	ld.global.f32 	%f56, [%rd57];
	fma.rn.f32 	%f66, %f55, %f56, %f54;
	add.s32 	%r42, %r42, 2;
$L__BB0_10:
	and.b32  	%r32, %r17, 1;
	setp.eq.b32 	%p8, %r32, 1;
	not.pred 	%p9, %p8;
	@%p9 bra 	$L__BB0_12;
	add.s32 	%r33, %r42, %r3;
	mul.wide.u32 	%rd58, %r33, 4;
	add.s64 	%rd59, %rd2, %rd58;
	ld.global.f32 	%f57, [%rd59];
	mad.lo.s32 	%r34, %r42, %r17, %r2;
	mul.wide.s32 	%rd60, %r34, 4;
	add.s64 	%rd61, %rd1, %rd60;
	ld.global.f32 	%f58, [%rd61];
	fma.rn.f32 	%f66, %f57, %f58, %f66;
$L__BB0_12:
	add.s32 	%r35, %r17, -1;
	setp.ne.s32 	%p10, %r1, %r35;
	setp.ne.s32 	%p11, %r2, %r35;
	or.pred  	%p12, %p10, %p11;
	@%p12 bra 	$L__BB0_14;
	add.s32 	%r37, %r2, %r3;
	add.s32 	%r38, %r37, 1;
	mul.wide.s32 	%rd64, %r38, 4;
	add.s64 	%rd65, %rd3, %rd64;
	st.global.f32 	[%rd65], %f66;
	bra.uni 	$L__BB0_15;
$L__BB0_14:
	add.s32 	%r36, %r3, %r2;
	mul.wide.s32 	%rd62, %r36, 4;
	add.s64 	%rd63, %rd3, %rd62;
	st.global.f32 	[%rd63], %f66;
$L__BB0_15:
	ret;

}


// ===== COMPILED SASS (sm_100) =====

	.target	sm_100

	.elftype	@"ET_EXEC"


//--------------------- .note.nv.tkinfo           --------------------------
	.section	.note.nv.tkinfo,"",@"SHT_NOTE"
	.sectionflags	@"SHF_NOTE_NV_TKINFO"
	.tkinfo
        /*0018*/ 	.word	0x00000002
        /*0030*/ 	.string	""
        /*0030*/ 	.string	"ptxas"
        /*0030*/ 	.string	"Cuda compilation tools, release 13.0, V13.0.88"
        /*0030*/ 	.string	"Build cuda_13.0.r13.0/compiler.36424714_0"
        /*0030*/ 	.string	"-arch sm_100 -m 64 "



//--------------------- .note.nv.cuinfo           --------------------------
	.section	.note.nv.cuinfo,"",@"SHT_NOTE"
	.sectionflags	@"SHF_NOTE_NV_CUINFO"
        /*0018*/ 	.short	0x0002
        /*001a*/ 	.short	0x0064
        /*001c*/ 	.short	0x0082
	.zero		2


//--------------------- .nv.info                  --------------------------
	.section	.nv.info,"",@"SHT_CUDA_INFO"
	.align	4


	//----- nvinfo : EIATTR_REGCOUNT
	.align		4
        /*0000*/ 	.byte	0x04, 0x2f
        /*0002*/ 	.short	(.L_1 - .L_0)
	.align		4
.L_0:
        /*0004*/ 	.word	index@(matrix_mul_bug)
        /*0008*/ 	.word	0x0000001e


	//----- nvinfo : EIATTR_FRAME_SIZE
	.align		4
.L_1:
        /*000c*/ 	.byte	0x04, 0x11
        /*000e*/ 	.short	(.L_3 - .L_2)
	.align		4
.L_2:
        /*0010*/ 	.word	index@(matrix_mul_bug)
        /*0014*/ 	.word	0x00000000


	//----- nvinfo : EIATTR_MIN_STACK_SIZE
	.align		4
.L_3:
        /*0018*/ 	.byte	0x04, 0x12
        /*001a*/ 	.short	(.L_5 - .L_4)
	.align		4
.L_4:
        /*001c*/ 	.word	index@(matrix_mul_bug)
        /*0020*/ 	.word	0x00000000
.L_5:


//--------------------- .nv.compat                --------------------------
	.section	.nv.compat,"",@"SHT_CUDA_COMPAT_INFO"
	.align	4
        /*0000*/ 	.byte	0x02, 0x09, 0x00, 0x00, 0x02, 0x02, 0x01, 0x00, 0x02, 0x05, 0x05, 0x00, 0x03, 0x07, 0x01, 0x01
        /*0010*/ 	.byte	0x02, 0x03, 0x00, 0x00, 0x02, 0x06, 0x01, 0x00, 0x04, 0x0b, 0x08, 0x00, 0x09, 0x00, 0x00, 0x00
        /*0020*/ 	.byte	0x00, 0x00, 0x00, 0x00


//--------------------- .nv.info.matrix_mul_bug   --------------------------
	.section	.nv.info.matrix_mul_bug,"",@"SHT_CUDA_INFO"
	.sectionflags	@""
	.align	4


	//----- nvinfo : EIATTR_CUDA_API_VERSION
	.align		4
        /*0000*/ 	.byte	0x04, 0x37
        /*0002*/ 	.short	(.L_7 - .L_6)
.L_6:
        /*0004*/ 	.word	0x00000082


	//----- nvinfo : EIATTR_KPARAM_INFO
	.align		4
.L_7:
        /*0008*/ 	.byte	0x04, 0x17
        /*000a*/ 	.short	(.L_9 - .L_8)
.L_8:
        /*000c*/ 	.word	0x00000000
        /*0010*/ 	.short	0x0003
        /*0012*/ 	.short	0x0018
        /*0014*/ 	.byte	0x00, 0xf0, 0x11, 0x00


	//----- nvinfo : EIATTR_KPARAM_INFO
	.align		4
.L_9:
        /*0018*/ 	.byte	0x04, 0x17
        /*001a*/ 	.short	(.L_11 - .L_10)
.L_10:
        /*001c*/ 	.word	0x00000000
        /*0020*/ 	.short	0x0002
        /*0022*/ 	.short	0x0010
        /*0024*/ 	.byte	0x00, 0xf5, 0x21, 0x00


	//----- nvinfo : EIATTR_KPARAM_INFO
	.align		4
.L_11:
        /*0028*/ 	.byte	0x04, 0x17
        /*002a*/ 	.short	(.L_13 - .L_12)
.L_12:
        /*002c*/ 	.word	0x00000000
        /*0030*/ 	.short	0x0001
        /*0032*/ 	.short	0x0008
        /*0034*/ 	.byte	0x00, 0xf5, 0x21, 0x00


	//----- nvinfo : EIATTR_KPARAM_INFO
	.align		4
.L_13:
        /*0038*/ 	.byte	0x04, 0x17
        /*003a*/ 	.short	(.L_15 - .L_14)
.L_14:
        /*003c*/ 	.word	0x00000000
        /*0040*/ 	.short	0x0000
        /*0042*/ 	.short	0x0000
        /*0044*/ 	.byte	0x00, 0xf5, 0x21, 0x00


	//----- nvinfo : EIATTR_SPARSE_MMA_MASK
	.align		4
.L_15:
        /*0048*/ 	.byte	0x03, 0x50
        /*004a*/ 	.short	0x0000


	//----- nvinfo : EIATTR_MAXREG_COUNT
	.align		4
        /*004c*/ 	.byte	0x03, 0x1b
        /*004e*/ 	.short	0x00ff


	//----- nvinfo : EIATTR_MERCURY_ISA_VERSION
	.align		4
        /*0050*/ 	.byte	0x03, 0x5f
        /*0052*/ 	.short	0x0101


	//----- nvinfo : EIATTR_VRC_CTA_INIT_COUNT
	.align		4
        /*0054*/ 	.byte	0x02, 0x4a
	.zero		1
	.zero		1


	//----- nvinfo : EIATTR_EXIT_INSTR_OFFSETS
	.align		4
        /*0058*/ 	.byte	0x04, 0x1c
        /*005a*/ 	.short	(.L_17 - .L_16)


	//   ....[0]....
.L_16:
        /*005c*/ 	.word	0x000000c0


	//   ....[1]....
        /*0060*/ 	.word	0x00000ab0


	//   ....[2]....
        /*0064*/ 	.word	0x00000b00


	//----- nvinfo : EIATTR_CBANK_PARAM_SIZE
	.align		4
.L_17:
        /*0068*/ 	.byte	0x03, 0x19
        /*006a*/ 	.short	0x001c


	//----- nvinfo : EIATTR_PARAM_CBANK
	.align		4
        /*006c*/ 	.byte	0x04, 0x0a
        /*006e*/ 	.short	(.L_19 - .L_18)
	.align		4
.L_18:
        /*0070*/ 	.word	index@(.nv.constant0.matrix_mul_bug)
        /*0074*/ 	.short	0x0380
        /*0076*/ 	.short	0x001c


	//----- nvinfo : EIATTR_SW_WAR
	.align		4
.L_19:
        /*0078*/ 	.byte	0x04, 0x36
        /*007a*/ 	.short	(.L_21 - .L_20)
.L_20:
        /*007c*/ 	.word	0x00000008
.L_21:


//--------------------- .nv.callgraph             --------------------------
	.section	.nv.callgraph,"",@"SHT_CUDA_CALLGRAPH"
	.align	4
	.sectionentsize	8
	.align		4
        /*0000*/ 	.word	0x00000000
	.align		4
        /*0004*/ 	.word	0xffffffff
	.align		4
        /*0008*/ 	.word	0x00000000
	.align		4
        /*000c*/ 	.word	0xfffffffe
	.align		4
        /*0010*/ 	.word	0x00000000
	.align		4
        /*0014*/ 	.word	0xfffffffd
	.align		4
        /*0018*/ 	.word	0x00000000
	.align		4
        /*001c*/ 	.word	0xfffffffc


//--------------------- .text.matrix_mul_bug      --------------------------
	.section	.text.matrix_mul_bug,"ax",@progbits
	.align	128
        .global         matrix_mul_bug
        .type           matrix_mul_bug,@function
        .size           matrix_mul_bug,(.L_x_5 - matrix_mul_bug)
        .other          matrix_mul_bug,@"STO_CUDA_ENTRY STV_DEFAULT"
matrix_mul_bug:
.text.matrix_mul_bug:
[----:B------:R-:W-:Y:S01]  /*0000*/  LDC R1, c[0x0][0x37c] ;  /* 0x0000df00ff017b82 */ /* 0x000fe20000000800 */
[----:B------:R-:W0:Y:S07]  /*0010*/  S2R R3, SR_TID.Y ;  /* 0x0000000000037919 */ /* 0x000e2e0000002200 */
[----:B------:R-:W0:Y:S01]  /*0020*/  LDC R12, c[0x0][0x364] ;  /* 0x0000d900ff0c7b82 */ /* 0x000e220000000800 */
[----:B------:R-:W1:Y:S01]  /*0030*/  LDCU UR20, c[0x0][0x398] ;  /* 0x00007300ff1477ac */ /* 0x000e620008000800 */
[----:B------:R-:W2:Y:S06]  /*0040*/  S2R R0, SR_TID.X ;  /* 0x0000000000007919 */ /* 0x000eac0000002100 */
[----:B------:R-:W0:Y:S08]  /*0050*/  S2UR UR4, SR_CTAID.Y ;  /* 0x00000000000479c3 */ /* 0x000e300000002600 */
[----:B------:R-:W2:Y:S08]  /*0060*/  S2UR UR5, SR_CTAID.X ;  /* 0x00000000000579c3 */ /* 0x000eb00000002500 */
[----:B------:R-:W2:Y:S01]  /*0070*/  LDC R13, c[0x0][0x360] ;  /* 0x0000d800ff0d7b82 */ /* 0x000ea20000000800 */
[----:B0-----:R-:W-:-:S02]  /*0080*/  IMAD R12, R12, UR4, R3 ;  /* 0x000000040c0c7c24 */ /* 0x001fc4000f8e0203 */
[----:B--2---:R-:W-:-:S05]  /*0090*/  IMAD R13, R13, UR5, R0 ;  /* 0x000000050d0d7c24 */ /* 0x004fca000f8e0200 */
[----:B------:R-:W-:-:S04]  /*00a0*/  VIMNMX R0, PT, PT, R12, R13, !PT ;  /* 0x0000000d0c007248 */ /* 0x000fc80007fe0100 */
[----:B-1----:R-:W-:-:S13]  /*00b0*/  ISETP.GE.AND P0, PT, R0, UR20, PT ;  /* 0x0000001400007c0c */ /* 0x002fda000bf06270 */
[----:B------:R-:W-:Y:S05]  /*00c0*/  @P0 EXIT ;  /* 0x000000000000094d */ /* 0x000fea0003800000 */
[----:B------:R-:W-:Y:S01]  /*00d0*/  UISETP.GE.U32.AND UP0, UPT, UR20, 0x8, UPT ;  /* 0x000000081400788c */ /* 0x000fe2000bf06070 */
[----:B------:R-:W-:Y:S02]  /*00e0*/  HFMA2 R24, -RZ, RZ, 0, 0 ;  /* 0x00000000ff187431 */ /* 0x000fe400000001ff */
[----:B------:R-:W-:Y:S01]  /*00f0*/  IMAD R14, R12, UR20, RZ ;  /* 0x000000140c0e7c24 */ /* 0x000fe2000f8e02ff */
[----:B------:R-:W0:Y:S01]  /*0100*/  LDCU.64 UR18, c[0x0][0x358] ;  /* 0x00006b00ff1277ac */ /* 0x000e220008000a00 */
[----:B------:R-:W-:-:S04]  /*0110*/  UMOV UR4, URZ ;  /* 0x000000ff00047c82 */ /* 0x000fc80008000000 */
[----:B------:R-:W-:Y:S05]  /*0120*/  BRA.U !UP0, `(.L_x_0) ;  /* 0x0000000508007547 */ /* 0x000fea000b800000 */
[----:B------:R-:W1:Y:S01]  /*0130*/  LDCU.128 UR24, c[0x0][0x380] ;  /* 0x00007000ff1877ac */ /* 0x000e620008000c00 */
[----:B------:R-:W-:Y:S02]  /*0140*/  MOV R24, RZ ;  /* 0x000000ff00187202 */ /* 0x000fe40000000f00 */
[----:B------:R-:W-:Y:S01]  /*0150*/  MOV R0, R13 ;  /* 0x0000000d00007202 */ /* 0x000fe20000000f00 */
[----:B------:R-:W-:-:S04]  /*0160*/  ULOP3.LUT UR4, UR20, 0x7ffffff8, URZ, 0xc0, !UPT ;  /* 0x7ffffff814047892 */ /* 0x000fc8000f8ec0ff */
[----:B------:R-:W-:Y:S01]  /*0170*/  UIADD3 UR4, UPT, UPT, -UR4, URZ, URZ ;  /* 0x000000ff04047290 */ /* 0x000fe2000fffe1ff */
[----:B-1----:R-:W-:Y:S01]  /*0180*/  MOV R2, UR24 ;  /* 0x0000001800027c02 */ /* 0x002fe20008000f00 */
[----:B------:R-:W-:Y:S01]  /*0190*/  UIMAD.WIDE UR6, UR20, 0x8, UR26 ;  /* 0x00000008140678a5 */ /* 0x000fe2000f8e021a */
[----:B------:R-:W-:Y:S01]  /*01a0*/  MOV R3, UR25 ;  /* 0x0000001900037c02 */ /* 0x000fe20008000f00 */
[----:B------:R-:W-:Y:S02]  /*01b0*/  UIMAD.WIDE UR8, UR20, 0xc, UR26 ;  /* 0x0000000c140878a5 */ /* 0x000fe4000f8e021a */
[----:B------:R-:W-:Y:S01]  /*01c0*/  UIMAD.WIDE UR10, UR20, 0x10, UR26 ;  /* 0x00000010140a78a5 */ /* 0x000fe2000f8e021a */
[----:B------:R-:W-:Y:S01]  /*01d0*/  IMAD.WIDE.U32 R2, R14, 0x4, R2 ;  /* 0x000000040e027825 */ /* 0x000fe200078e0002 */
[----:B------:R-:W-:Y:S02]  /*01e0*/  UIMAD.WIDE UR12, UR20, 0x14, UR26 ;  /* 0x00000014140c78a5 */ /* 0x000fe4000f8e021a */
[----:B------:R-:W-:Y:S01]  /*01f0*/  UIMAD.WIDE UR14, UR20, 0x18, UR26 ;  /* 0x00000018140e78a5 */ /* 0x000fe2000f8e021a */
[----:B------:R-:W-:Y:S01]  /*0200*/  IADD3 R2, P0, PT, R2, 0x10, RZ ;  /* 0x0000001002027810 */ /* 0x000fe20007f1e0ff */
[----:B------:R-:W-:-:S03]  /*0210*/  UIMAD.WIDE UR16, UR20, 0x1c, UR26 ;  /* 0x0000001c141078a5 */ /* 0x000fc6000f8e021a */
[----:B------:R-:W-:-:S09]  /*0220*/  IADD3.X R3, PT, PT, RZ, R3, RZ, P0, !PT ;  /* 0x00000003ff037210 */ /* 0x000fd200007fe4ff */
.L_x_1:
[----:B------:R-:W-:Y:S02]  /*0230*/  IMAD.MOV.U32 R23, RZ, RZ, 0x4 ;  /* 0x00000004ff177424 */ /* 0x000fe400078e00ff */
[----:B------:R-:W-:Y:S01]  /*0240*/  HFMA2 R27, -RZ, RZ, 0, 2.384185791015625e-07 ;  /* 0x00000004ff1b7431 */ /* 0x000fe200000001ff */
[----:B------:R-:W-:Y:S01]  /*0250*/  MOV R9, UR20 ;  /* 0x0000001400097c02 */ /* 0x000fe20008000f00 */
[----:B0-----:R-:W2:Y:S01]  /*0260*/  LDG.E R21, desc[UR18][R2.64+-0x10] ;  /* 0xfffff01202157981 */ /* 0x001ea2000c1e1900 */
[----:B------:R-:W-:-:S04]  /*0270*/  IMAD.WIDE R22, R0, R23, UR26 ;  /* 0x0000001a00167e25 */ /* 0x000fc8000f8e0217 */
[----:B------:R-:W-:Y:S01]  /*0280*/  HFMA2 R7, -RZ, RZ, 0, 2.384185791015625e-07 ;  /* 0x00000004ff077431 */ /* 0x000fe200000001ff */
[----:B------:R-:W-:Y:S01]  /*0290*/  MOV R11, 0x4 ;  /* 0x00000004000b7802 */ /* 0x000fe20000000f00 */
[----:B------:R-:W3:Y:S01]  /*02a0*/  LDG.E R19, desc[UR18][R2.64+-0xc] ;  /* 0xfffff41202137981 */ /* 0x000ee2000c1e1900 */
[----:B------:R-:W-:-:S03]  /*02b0*/  IMAD.WIDE R8, R9, 0x4, R22 ;  /* 0x0000000409087825 */ /* 0x000fc600078e0216 */
[----:B------:R-:W4:Y:S04]  /*02c0*/  LDG.E R17, desc[UR18][R2.64+-0x8] ;  /* 0xfffff81202117981 */ /* 0x000f28000c1e1900 */
[----:B------:R-:W2:Y:S01]  /*02d0*/  LDG.E R22, desc[UR18][R22.64] ;  /* 0x0000001216167981 */ /* 0x000ea2000c1e1900 */
[----:B------:R-:W-:-:S03]  /*02e0*/  IMAD.WIDE R26, R0, R27, UR6 ;  /* 0x00000006001a7e25 */ /* 0x000fc6000f8e021b */
[----:B------:R-:W3:Y:S01]  /*02f0*/  LDG.E R20, desc[UR18][R8.64] ;  /* 0x0000001208147981 */ /* 0x000ee2000c1e1900 */
[C---:B------:R-:W-:Y:S01]  /*0300*/  IMAD.WIDE R10, R0.reuse, R11, UR8 ;  /* 0x00000008000a7e25 */ /* 0x040fe2000f8e020b */
[----:B------:R-:W-:Y:S02]  /*0310*/  MOV R5, 0x4 ;  /* 0x0000000400057802 */ /* 0x000fe40000000f00 */
[----:B------:R0:W4:Y:S01]  /*0320*/  LDG.E R18, desc[UR18][R26.64] ;  /* 0x000000121a127981 */ /* 0x000122000c1e1900 */
[----:B------:R-:W-:-:S03]  /*0330*/  IMAD.WIDE R6, R0, R7, UR10 ;  /* 0x0000000a00067e25 */ /* 0x000fc6000f8e0207 */
[----:B------:R1:W5:Y:S01]  /*0340*/  LDG.E R16, desc[UR18][R10.64] ;  /* 0x000000120a107981 */ /* 0x000362000c1e1900 */
[----:B------:R-:W-:-:S03]  /*0350*/  IMAD.MOV.U32 R25, RZ, RZ, 0x4 ;  /* 0x00000004ff197424 */ /* 0x000fc600078e00ff */
[----:B------:R-:W5:Y:S01]  /*0360*/  LDG.E R15, desc[UR18][R2.64+-0x4] ;  /* 0xfffffc12020f7981 */ /* 0x000f62000c1e1900 */
[----:B0-----:R-:W-:Y:S02]  /*0370*/  HFMA2 R27, -RZ, RZ, 0, 2.384185791015625e-07 ;  /* 0x00000004ff1b7431 */ /* 0x001fe400000001ff */
[C---:B------:R-:W-:Y:S01]  /*0380*/  IMAD.WIDE R4, R0.reuse, R5, UR12 ;  /* 0x0000000c00047e25 */ /* 0x040fe2000f8e0205 */
[----:B------:R-:W5:Y:S04]  /*0390*/  LDG.E R6, desc[UR18][R6.64] ;  /* 0x0000001206067981 */ /* 0x000f68000c1e1900 */
[----:B------:R-:W5:Y:S01]  /*03a0*/  LDG.E R23, desc[UR18][R2.64] ;  /* 0x0000001202177981 */ /* 0x000f62000c1e1900 */
[----:B------:R-:W-:-:S03]  /*03b0*/  IMAD.WIDE R8, R0, R25, UR14 ;  /* 0x0000000e00087e25 */ /* 0x000fc6000f8e0219 */
[----:B------:R0:W5:Y:S01]  /*03c0*/  LDG.E R4, desc[UR18][R4.64] ;  /* 0x0000001204047981 */ /* 0x000162000c1e1900 */
[----:B-1----:R-:W-:-:S03]  /*03d0*/  IMAD.WIDE R10, R0, R27, UR16 ;  /* 0x00000010000a7e25 */ /* 0x002fc6000f8e021b */
[----:B------:R-:W5:Y:S04]  /*03e0*/  LDG.E R25, desc[UR18][R2.64+0x4] ;  /* 0x0000041202197981 */ /* 0x000f68000c1e1900 */
[----:B------:R-:W5:Y:S04]  /*03f0*/  LDG.E R9, desc[UR18][R8.64] ;  /* 0x0000001208097981 */ /* 0x000f68000c1e1900 */
[----:B------:R-:W5:Y:S04]  /*0400*/  LDG.E R26, desc[UR18][R2.64+0x8] ;  /* 0x00000812021a7981 */ /* 0x000f68000c1e1900 */
[----:B------:R-:W5:Y:S04]  /*0410*/  LDG.E R10, desc[UR18][R10.64] ;  /* 0x000000120a0a7981 */ /* 0x000f68000c1e1900 */
[----:B------:R1:W5:Y:S01]  /*0420*/  LDG.E R27, desc[UR18][R2.64+0xc] ;  /* 0x00000c12021b7981 */ /* 0x000362000c1e1900 */
[----:B------:R-:W-:-:S04]  /*0430*/  UIADD3 UR4, UPT, UPT, UR4, 0x8, URZ ;  /* 0x0000000804047890 */ /* 0x000fc8000fffe0ff */
[----:B------:R-:W-:Y:S01]  /*0440*/  UISETP.NE.AND UP0, UPT, UR4, URZ, UPT ;  /* 0x000000ff0400728c */ /* 0x000fe2000bf05270 */
[----:B0-----:R-:W-:Y:S02]  /*0450*/  MOV R5, UR20 ;  /* 0x0000001400057c02 */ /* 0x001fe40008000f00 */
[----:B-1----:R-:W-:Y:S02]  /*0460*/  IADD3 R2, P0, PT, R2, 0x20, RZ ;  /* 0x0000002002027810 */ /* 0x002fe40007f1e0ff */
[----:B------:R-:W-:Y:S02]  /*0470*/  LEA R0, R5, R0, 0x3 ;  /* 0x0000000005007211 */ /* 0x000fe400078e18ff */
[----:B------:R-:W-:Y:S01]  /*0480*/  IADD3.X R3, PT, PT, RZ, R3, RZ, P0, !PT ;  /* 0x00000003ff037210 */ /* 0x000fe200007fe4ff */
[----:B--2---:R-:W-:-:S04]  /*0490*/  FFMA R22, R21, R22, R24 ;  /* 0x0000001615167223 */ /* 0x004fc80000000018 */
[----:B---3--:R-:W-:-:S04]  /*04a0*/  FFMA R20, R19, R20, R22 ;  /* 0x0000001413147223 */ /* 0x008fc80000000016 */
[----:B----4-:R-:W-:-:S04]  /*04b0*/  FFMA R18, R17, R18, R20 ;  /* 0x0000001211127223 */ /* 0x010fc80000000014 */
[----:B-----5:R-:W-:-:S04]  /*04c0*/  FFMA R16, R15, R16, R18 ;  /* 0x000000100f107223 */ /* 0x020fc80000000012 */
[----:B------:R-:W-:-:S04]  /*04d0*/  FFMA R6, R23, R6, R16 ;  /* 0x0000000617067223 */ /* 0x000fc80000000010 */
[----:B------:R-:W-:-:S04]  /*04e0*/  FFMA R25, R25, R4, R6 ;  /* 0x0000000419197223 */ /* 0x000fc80000000006 */
[----:B------:R-:W-:-:S04]  /*04f0*/  FFMA R26, R26, R9, R25 ;  /* 0x000000091a1a7223 */ /* 0x000fc80000000019 */
[----:B------:R-:W-:Y:S01]  /*0500*/  FFMA R24, R27, R10, R26 ;  /* 0x0000000a1b187223 */ /* 0x000fe2000000001a */
[----:B------:R-:W-:Y:S06]  /*0510*/  BRA.U UP0, `(.L_x_1) ;  /* 0xfffffffd00447547 */ /* 0x000fec000b83ffff */
[----:B------:R-:W-:-:S12]  /*0520*/  ULOP3.LUT UR4, UR20, 0x7ffffff8, URZ, 0xc0, !UPT ;  /* 0x7ffffff814047892 */ /* 0x000fd8000f8ec0ff */
.L_x_0:
[----:B------:R-:W-:-:S04]  /*0530*/  ULOP3.LUT UR6, UR20, 0x7, URZ, 0xc0, !UPT ;  /* 0x0000000714067892 */ /* 0x000fc8000f8ec0ff */
[----:B------:R-:W-:-:S09]  /*0540*/  UISETP.NE.AND UP0, UPT, UR6, URZ, UPT ;  /* 0x000000ff0600728c */ /* 0x000fd2000bf05270 */
[----:B------:R-:W-:Y:S05]  /*0550*/  BRA.U !UP0, `(.L_x_2) ;  /* 0x0000000508387547 */ /* 0x000fea000b800000 */
[----:B------:R-:W-:Y:S02]  /*0560*/  UISETP.GE.U32.AND UP0, UPT, UR6, 0x4, UPT ;  /* 0x000000040600788c */ /* 0x000fe4000bf06070 */
[----:B------:R-:W-:-:S04]  /*0570*/  ULOP3.LUT UR5, UR20, 0x3, URZ, 0xc0, !UPT ;  /* 0x0000000314057892 */ /* 0x000fc8000f8ec0ff */
[----:B------:R-:W-:-:S03]  /*0580*/  UISETP.NE.AND UP1, UPT, UR5, URZ, UPT ;  /* 0x000000ff0500728c */ /* 0x000fc6000bf25270 */
[----:B------:R-:W-:Y:S08]  /*0590*/  BRA.U !UP0, `(.L_x_3) ;  /* 0x00000001087c7547 */ /* 0x000ff0000b800000 */
[----:B------:R-:W1:Y:S01]  /*05a0*/  LDC.64 R4, c[0x0][0x388] ;  /* 0x0000e200ff047b82 */ /* 0x000e620000000a00 */
[----:B------:R-:W2:Y:S01]  /*05b0*/  LDCU.64 UR6, c[0x0][0x380] ;  /* 0x00007000ff0677ac */ /* 0x000ea20008000a00 */
[----:B------:R-:W-:Y:S01]  /*05c0*/  MOV R0, UR4 ;  /* 0x0000000400007c02 */ /* 0x000fe20008000f00 */
[----:B------:R-:W-:Y:S01]  /*05d0*/  VIADD R3, R14, UR4 ;  /* 0x000000040e037c36 */ /* 0x000fe20008000000 */
[----:B------:R-:W-:-:S03]  /*05e0*/  MOV R11, UR20 ;  /* 0x00000014000b7c02 */ /* 0x000fc60008000f00 */
[----:B------:R-:W-:Y:S01]  /*05f0*/  IMAD R9, R0, UR20, R13 ;  /* 0x0000001400097c24 */ /* 0x000fe2000f8e020d */
[----:B------:R-:W3:Y:S01]  /*0600*/  LDC.64 R6, c[0x0][0x380] ;  /* 0x0000e000ff067b82 */ /* 0x000ee20000000a00 */
[----:B------:R-:W-:Y:S02]  /*0610*/  IADD3 R0, P0, PT, R14, UR4, RZ ;  /* 0x000000040e007c10 */ /* 0x000fe4000ff1e0ff */
[----:B------:R-:W-:Y:S01]  /*0620*/  MOV R17, UR20 ;  /* 0x0000001400117c02 */ /* 0x000fe20008000f00 */
[----:B-1----:R-:W-:Y:S01]  /*0630*/  IMAD.WIDE R4, R9, 0x4, R4 ;  /* 0x0000000409047825 */ /* 0x002fe200078e0204 */
[----:B------:R-:W-:-:S05]  /*0640*/  MOV R9, UR20 ;  /* 0x0000001400097c02 */ /* 0x000fca0008000f00 */
[----:B------:R-:W-:Y:S02]  /*0650*/  IMAD.WIDE R8, R9, 0x4, R4 ;  /* 0x0000000409087825 */ /* 0x000fe400078e0204 */
[----:B0-----:R-:W4:Y:S02]  /*0660*/  LDG.E R4, desc[UR18][R4.64] ;  /* 0x0000001204047981 */ /* 0x001f24000c1e1900 */
[----:B---3--:R-:W-:Y:S01]  /*0670*/  IMAD.WIDE.U32 R6, R3, 0x4, R6 ;  /* 0x0000000403067825 */ /* 0x008fe200078e0006 */
[----:B------:R-:W-:Y:S01]  /*0680*/  IADD3.X R3, PT, PT, RZ, RZ, RZ, P0, !PT ;  /* 0x000000ffff037210 */ /* 0x000fe200007fe4ff */
[----:B------:R-:W3:Y:S01]  /*0690*/  LDG.E R15, desc[UR18][R8.64] ;  /* 0x00000012080f7981 */ /* 0x000ee2000c1e1900 */
[C---:B--2---:R-:W-:Y:S01]  /*06a0*/  LEA R2, P0, R0.reuse, UR6, 0x2 ;  /* 0x0000000600027c11 */ /* 0x044fe2000f8010ff */
[----:B------:R-:W-:Y:S02]  /*06b0*/  IMAD.WIDE R10, R11, 0x4, R8 ;  /* 0x000000040b0a7825 */ /* 0x000fe400078e0208 */
[----:B------:R-:W4:Y:S01]  /*06c0*/  LDG.E R7, desc[UR18][R6.64] ;  /* 0x0000001206077981 */ /* 0x000f22000c1e1900 */
[----:B------:R-:W-:Y:S01]  /*06d0*/  LEA.HI.X R3, R0, UR7, R3, 0x2, P0 ;  /* 0x0000000700037c11 */ /* 0x000fe200080f1403 */
[----:B------:R-:W-:-:S02]  /*06e0*/  IMAD.WIDE R16, R17, 0x4, R10 ;  /* 0x0000000411107825 */ /* 0x000fc400078e020a */
[----:B------:R-:W2:Y:S04]  /*06f0*/  LDG.E R18, desc[UR18][R10.64] ;  /* 0x000000120a127981 */ /* 0x000ea8000c1e1900 */
[----:B------:R-:W3:Y:S04]  /*0700*/  LDG.E R0, desc[UR18][R2.64+0x4] ;  /* 0x0000041202007981 */ /* 0x000ee8000c1e1900 */
[----:B------:R-:W2:Y:S04]  /*0710*/  LDG.E R19, desc[UR18][R2.64+0x8] ;  /* 0x0000081202137981 */ /* 0x000ea8000c1e1900 */
[----:B------:R-:W5:Y:S04]  /*0720*/  LDG.E R21, desc[UR18][R2.64+0xc] ;  /* 0x00000c1202157981 */ /* 0x000f68000c1e1900 */
[----:B------:R-:W5:Y:S01]  /*0730*/  LDG.E R16, desc[UR18][R16.64] ;  /* 0x0000001210107981 */ /* 0x000f62000c1e1900 */
[----:B------:R-:W-:Y:S01]  /*0740*/  UIADD3 UR4, UPT, UPT, UR4, 0x4, URZ ;  /* 0x0000000404047890 */ /* 0x000fe2000fffe0ff */
[----:B----4-:R-:W-:-:S04]  /*0750*/  FFMA R7, R7, R4, R24 ;  /* 0x0000000407077223 */ /* 0x010fc80000000018 */
[----:B---3--:R-:W-:-:S04]  /*0760*/  FFMA R0, R0, R15, R7 ;  /* 0x0000000f00007223 */ /* 0x008fc80000000007 */
[----:B--2---:R-:W-:-:S04]  /*0770*/  FFMA R0, R19, R18, R0 ;  /* 0x0000001213007223 */ /* 0x004fc80000000000 */
[----:B-----5:R-:W-:-:S07]  /*0780*/  FFMA R24, R21, R16, R0 ;  /* 0x0000001015187223 */ /* 0x020fce0000000000 */
.L_x_3:
[----:B------:R-:W-:Y:S05]  /*0790*/  BRA.U !UP1, `(.L_x_2) ;  /* 0x0000000109a87547 */ /* 0x000fea000b800000 */
[----:B------:R-:W-:Y:S01]  /*07a0*/  UISETP.NE.AND UP0, UPT, UR5, 0x1, UPT ;  /* 0x000000010500788c */ /* 0x000fe2000bf05270 */
[----:B------:R-:W-:Y:S01]  /*07b0*/  MOV R2, UR4 ;  /* 0x0000000400027c02 */ /* 0x000fe20008000f00 */
[----:B------:R-:W-:Y:S02]  /*07c0*/  ULOP3.LUT UR5, UR20, 0x1, URZ, 0xc0, !UPT ;  /* 0x0000000114057892 */ /* 0x000fe4000f8ec0ff */
[----:B------:R-:W-:Y:S02]  /*07d0*/  MOV R17, UR20 ;  /* 0x0000001400117c02 */ /* 0x000fe40008000f00 */
[----:B------:R-:W-:Y:S01]  /*07e0*/  UISETP.NE.U32.AND UP1, UPT, UR5, 0x1, UPT ;  /* 0x000000010500788c */ /* 0x000fe2000bf25070 */
[----:B------:R-:W-:-:S04]  /*07f0*/  PLOP3.LUT P1, PT, PT, PT, UP0, 0x80, 0x8 ;  /* 0x000000000008781c */ /* 0x000fc80003f2f008 */
[----:B------:R-:W1:Y:S01]  /*0800*/  @UP0 LDCU.128 UR8, c[0x0][0x380] ;  /* 0x00007000ff0807ac */ /* 0x000e620008000c00 */
[----:B------:R-:W-:Y:S01]  /*0810*/  PLOP3.LUT P0, PT, PT, PT, UP1, 0x80, 0x8 ;  /* 0x000000000008781c */ /* 0x000fe20003f0f018 */
[----:B------:R-:W2:Y:S04]  /*0820*/  @UP0 LDCU.64 UR6, c[0x0][0x380] ;  /* 0x00007000ff0607ac */ /* 0x000ea80008000a00 */
[----:B------:R-:W3:Y:S03]  /*0830*/  @!UP1 LDCU.128 UR12, c[0x0][0x380] ;  /* 0x00007000ff0c97ac */ /* 0x000ee60008000c00 */
[C---:B------:R-:W-:Y:S02]  /*0840*/  @P1 IADD3 R3, PT, PT, R14.reuse, UR4, RZ ;  /* 0x000000040e031c10 */ /* 0x040fe4000fffe0ff */
[----:B------:R-:W-:Y:S01]  /*0850*/  @P1 IADD3 R0, P2, PT, R14, UR4, RZ ;  /* 0x000000040e001c10 */ /* 0x000fe2000ff5e0ff */
[----:B------:R-:W-:-:S03]  /*0860*/  @UP0 UIADD3 UR4, UPT, UPT, UR4, 0x2, URZ ;  /* 0x0000000204040890 */ /* 0x000fc6000fffe0ff */
[----:B------:R-:W-:Y:S02]  /*0870*/  @P1 IADD3.X R7, PT, PT, RZ, RZ, RZ, P2, !PT ;  /* 0x000000ffff071210 */ /* 0x000fe400017fe4ff */
[----:B-1----:R-:W-:Y:S01]  /*0880*/  MOV R11, UR9 ;  /* 0x00000009000b7c02 */ /* 0x002fe20008000f00 */
[----:B------:R-:W-:Y:S01]  /*0890*/  IMAD.U32 R10, RZ, RZ, UR8 ;  /* 0x00000008ff0a7e24 */ /* 0x000fe2000f8e00ff */
[----:B------:R-:W-:Y:S02]  /*08a0*/  MOV R4, UR10 ;  /* 0x0000000a00047c02 */ /* 0x000fe40008000f00 */
[----:B------:R-:W-:Y:S01]  /*08b0*/  MOV R5, UR11 ;  /* 0x0000000b00057c02 */ /* 0x000fe20008000f00 */
[----:B------:R-:W-:-:S04]  /*08c0*/  @P1 IMAD.WIDE.U32 R10, R3, 0x4, R10 ;  /* 0x00000004030a1825 */ /* 0x000fc800078e000a */
[----:B------:R-:W-:Y:S01]  /*08d0*/  @P1 IMAD R3, R2, UR20, R13 ;  /* 0x0000001402031c24 */ /* 0x000fe2000f8e020d */
[C---:B--2---:R-:W-:Y:S01]  /*08e0*/  @P1 LEA R2, P2, R0.reuse, UR6, 0x2 ;  /* 0x0000000600021c11 */ /* 0x044fe2000f8410ff */
[----:B0-----:R-:W2:Y:S02]  /*08f0*/  @P1 LDG.E R11, desc[UR18][R10.64] ;  /* 0x000000120a0b1981 */ /* 0x001ea4000c1e1900 */
[----:B------:R-:W-:Y:S01]  /*0900*/  @P1 IMAD.WIDE R4, R3, 0x4, R4 ;  /* 0x0000000403041825 */ /* 0x000fe200078e0204 */
[----:B------:R-:W-:-:S03]  /*0910*/  @P1 LEA.HI.X R3, R0, UR7, R7, 0x2, P2 ;  /* 0x0000000700031c11 */ /* 0x000fc600090f1407 */
[----:B------:R-:W-:Y:S01]  /*0920*/  IMAD.U32 R0, RZ, RZ, UR4 ;  /* 0x00000004ff007e24 */ /* 0x000fe2000f8e00ff */
[----:B---3--:R-:W-:Y:S01]  /*0930*/  MOV R8, UR12 ;  /* 0x0000000c00087c02 */ /* 0x008fe20008000f00 */
[----:B------:R-:W-:Y:S01]  /*0940*/  @P1 IMAD.WIDE R16, R17, 0x4, R4 ;  /* 0x0000000411101825 */ /* 0x000fe200078e0204 */
[----:B------:R-:W-:Y:S01]  /*0950*/  MOV R9, UR13 ;  /* 0x0000000d00097c02 */ /* 0x000fe20008000f00 */
[----:B------:R-:W2:Y:S01]  /*0960*/  @P1 LDG.E R4, desc[UR18][R4.64] ;  /* 0x0000001204041981 */ /* 0x000ea2000c1e1900 */
[----:B------:R-:W-:Y:S01]  /*0970*/  @!P0 IADD3 R15, PT, PT, R14, UR4, RZ ;  /* 0x000000040e0f8c10 */ /* 0x000fe2000fffe0ff */
[----:B------:R-:W-:Y:S01]  /*0980*/  @!P0 IMAD R19, R0, UR20, R13 ;  /* 0x0000001400138c24 */ /* 0x000fe2000f8e020d */
[----:B------:R-:W-:Y:S01]  /*0990*/  MOV R6, UR14 ;  /* 0x0000000e00067c02 */ /* 0x000fe20008000f00 */
[----:B------:R-:W3:Y:S01]  /*09a0*/  @P1 LDG.E R16, desc[UR18][R16.64] ;  /* 0x0000001210101981 */ /* 0x000ee2000c1e1900 */
[----:B------:R-:W-:Y:S01]  /*09b0*/  MOV R7, UR15 ;  /* 0x0000000f00077c02 */ /* 0x000fe20008000f00 */
[----:B------:R-:W-:-:S02]  /*09c0*/  @!P0 IMAD.WIDE.U32 R8, R15, 0x4, R8 ;  /* 0x000000040f088825 */ /* 0x000fc400078e0008 */
[----:B------:R-:W3:Y:S02]  /*09d0*/  @P1 LDG.E R2, desc[UR18][R2.64+0x4] ;  /* 0x0000041202021981 */ /* 0x000ee4000c1e1900 */
[----:B------:R-:W-:Y:S02]  /*09e0*/  @!P0 IMAD.WIDE R6, R19, 0x4, R6 ;  /* 0x0000000413068825 */ /* 0x000fe400078e0206 */
[----:B------:R-:W4:Y:S04]  /*09f0*/  @!P0 LDG.E R9, desc[UR18][R8.64] ;  /* 0x0000001208098981 */ /* 0x000f28000c1e1900 */
[----:B------:R-:W4:Y:S01]  /*0a00*/  @!P0 LDG.E R6, desc[UR18][R6.64] ;  /* 0x0000001206068981 */ /* 0x000f22000c1e1900 */
[----:B--2---:R-:W-:-:S04]  /*0a10*/  @P1 FFMA R11, R11, R4, R24 ;  /* 0x000000040b0b1223 */ /* 0x004fc80000000018 */
[----:B---3--:R-:W-:-:S04]  /*0a20*/  @P1 FFMA R24, R2, R16, R11 ;  /* 0x0000001002181223 */ /* 0x008fc8000000000b */
[----:B----4-:R-:W-:-:S07]  /*0a30*/  @!P0 FFMA R24, R9, R6, R24 ;  /* 0x0000000609188223 */ /* 0x010fce0000000018 */
.L_x_2:
[----:B------:R-:W-:-:S06]  /*0a40*/  UIADD3 UR4, UPT, UPT, UR20, -0x1, URZ ;  /* 0xffffffff14047890 */ /* 0x000fcc000fffe0ff */
[----:B------:R-:W-:-:S04]  /*0a50*/  ISETP.NE.AND P0, PT, R13, UR4, PT ;  /* 0x000000040d007c0c */ /* 0x000fc8000bf05270 */
[----:B------:R-:W-:-:S13]  /*0a60*/  ISETP.NE.OR P0, PT, R12, UR4, P0 ;  /* 0x000000040c007c0c */ /* 0x000fda0008705670 */
[----:B------:R-:W1:Y:S01]  /*0a70*/  @!P0 LDC.64 R2, c[0x0][0x390] ;  /* 0x0000e400ff028b82 */ /* 0x000e620000000a00 */
[----:B------:R-:W-:-:S05]  /*0a80*/  @!P0 IADD3 R5, PT, PT, R13, 0x1, R14 ;  /* 0x000000010d058810 */ /* 0x000fca0007ffe00e */
[----:B-1----:R-:W-:-:S05]  /*0a90*/  @!P0 IMAD.WIDE R2, R5, 0x4, R2 ;  /* 0x0000000405028825 */ /* 0x002fca00078e0202 */
[----:B0-----:R0:W-:Y:S01]  /*0aa0*/  @!P0 STG.E desc[UR18][R2.64], R24 ;  /* 0x0000001802008986 */ /* 0x0011e2000c101912 */
[----:B------:R-:W-:Y:S05]  /*0ab0*/  @!P0 EXIT ;  /* 0x000000000000894d */ /* 0x000fea0003800000 */
[----:B0-----:R-:W0:Y:S01]  /*0ac0*/  LDC.64 R2, c[0x0][0x390] ;  /* 0x0000e400ff027b82 */ /* 0x001e220000000a00 */
[----:B------:R-:W-:-:S05]  /*0ad0*/  IADD3 R13, PT, PT, R13, R14, RZ ;  /* 0x0000000e0d0d7210 */ /* 0x000fca0007ffe0ff */
[----:B0-----:R-:W-:-:S05]  /*0ae0*/  IMAD.WIDE R2, R13, 0x4, R2 ;  /* 0x000000040d027825 */ /* 0x001fca00078e0202 */
[----:B------:R-:W-:Y:S01]  /*0af0*/  STG.E desc[UR18][R2.64], R24 ;  /* 0x0000001802007986 */ /* 0x000fe2000c101912 */
[----:B------:R-:W-:Y:S05]  /*0b00*/  EXIT ;  /* 0x000000000000794d */ /* 0x000fea0003800000 */
.L_x_4:
[----:B------:R-:W-:-:S00]  /*0b10*/  BRA `(.L_x_4) ;  /* 0xfffffffc00fc7947 */ /* 0x000fc0000383ffff */
[----:B------:R-:W-:-:S00]  /*0b20*/  NOP ;  /* 0x0000000000007918 */ /* 0x000fc00000000000 */
        /* <DEDUP_REMOVED lines=13> */
.L_x_5:


//--------------------- .nv.shared.reserved.0     --------------------------
	.section	.nv.shared.reserved.0,"aw",@nobits
	.weak		__nv_reservedSMEM_offset_0_alias
	.size		__nv_reservedSMEM_offset_0_alias, 0, 64
	.other		__nv_reservedSMEM_offset_0_alias,@"STO_CUDA_RESERVED_SHARED STV_DEFAULT"
__nv_reservedSMEM_offset_0_alias:
	.zero		0
	.zero		64


//--------------------- .nv.constant0.matrix_mul_bug --------------------------
	.section	.nv.constant0.matrix_mul_bug,"a",@progbits
	.sectionflags	@""
	.align	4
.nv.constant0.matrix_mul_bug:
	.zero		924


//--------------------- SYMBOLS --------------------------

	.type		.nv.reservedSmem.offset0,@object
	.size		.nv.reservedSmem.offset0,0x4
